//
// Generated by NVIDIA NVVM Compiler
//
// Compiler Build ID: CL-36424714
// Cuda compilation tools, release 13.0, V13.0.88
// Based on NVVM 20.0.0
//

.version 9.0
.target sm_100
.address_size 64

	// .globl	_Z13vectorMultGPUPfS_S_i

.visible .entry _Z13vectorMultGPUPfS_S_i(
	.param .u64 .ptr .align 1 _Z13vectorMultGPUPfS_S_i_param_0,
	.param .u64 .ptr .align 1 _Z13vectorMultGPUPfS_S_i_param_1,
	.param .u64 .ptr .align 1 _Z13vectorMultGPUPfS_S_i_param_2,
	.param .u32 _Z13vectorMultGPUPfS_S_i_param_3
)
{
	.reg .pred 	%p<3>;
	.reg .b32 	%r<11>;
	.reg .b32 	%f<4>;
	.reg .b64 	%rd<11>;

	ld.param.u64 	%rd4, [_Z13vectorMultGPUPfS_S_i_param_0];
	ld.param.u64 	%rd5, [_Z13vectorMultGPUPfS_S_i_param_1];
	ld.param.u64 	%rd6, [_Z13vectorMultGPUPfS_S_i_param_2];
	ld.param.u32 	%r6, [_Z13vectorMultGPUPfS_S_i_param_3];
	mov.u32 	%r7, %ctaid.x;
	mov.u32 	%r1, %ntid.x;
	mov.u32 	%r8, %tid.x;
	mad.lo.s32 	%r10, %r7, %r1, %r8;
	setp.ge.s32 	%p1, %r10, %r6;
	@%p1 bra 	$L__BB0_3;
	mov.u32 	%r9, %nctaid.x;
	mul.lo.s32 	%r3, %r1, %r9;
	cvta.to.global.u64 	%rd1, %rd4;
	cvta.to.global.u64 	%rd2, %rd5;
	cvta.to.global.u64 	%rd3, %rd6;
$L__BB0_2:
	mul.wide.s32 	%rd7, %r10, 4;
	add.s64 	%rd8, %rd1, %rd7;
	ld.global.f32 	%f1, [%rd8];
	add.s64 	%rd9, %rd2, %rd7;
	ld.global.f32 	%f2, [%rd9];
	mul.f32 	%f3, %f1, %f2;
	add.s64 	%rd10, %rd3, %rd7;
	st.global.f32 	[%rd10], %f3;
	add.s32 	%r10, %r10, %r3;
	setp.lt.s32 	%p2, %r10, %r6;
	@%p2 bra 	$L__BB0_2;
$L__BB0_3:
	ret;

}


// ===== COMPILED SASS (sm_100) =====

	.target	sm_100

	.elftype	@"ET_EXEC"


//--------------------- .note.nv.tkinfo           --------------------------
	.section	.note.nv.tkinfo,"",@"SHT_NOTE"
	.sectionflags	@"SHF_NOTE_NV_TKINFO"
	.tkinfo
        /*0018*/ 	.word	0x00000002
        /*0030*/ 	.string	""
        /*0030*/ 	.string	"ptxas"
        /*0030*/ 	.string	"Cuda compilation tools, release 13.0, V13.0.88"
        /*0030*/ 	.string	"Build cuda_13.0.r13.0/compiler.36424714_0"
        /*0030*/ 	.string	"-arch sm_100 -m 64 "



//--------------------- .note.nv.cuinfo           --------------------------
	.section	.note.nv.cuinfo,"",@"SHT_NOTE"
	.sectionflags	@"SHF_NOTE_NV_CUINFO"
        /*0018*/ 	.short	0x0002
        /*001a*/ 	.short	0x0064
        /*001c*/ 	.short	0x0082
	.zero		2


//--------------------- .nv.info                  --------------------------
	.section	.nv.info,"",@"SHT_CUDA_INFO"
	.align	4


	//----- nvinfo : EIATTR_REGCOUNT
	.align		4
        /*0000*/ 	.byte	0x04, 0x2f
        /*0002*/ 	.short	(.L_1 - .L_0)
	.align		4
.L_0:
        /*0004*/ 	.word	index@(_Z13vectorMultGPUPfS_S_i)
        /*0008*/ 	.word	0x00000014


	//----- nvinfo : EIATTR_FRAME_SIZE
	.align		4
.L_1:
        /*000c*/ 	.byte	0x04, 0x11
        /*000e*/ 	.short	(.L_3 - .L_2)
	.align		4
.L_2:
        /*0010*/ 	.word	index@(_Z13vectorMultGPUPfS_S_i)
        /*0014*/ 	.word	0x00000000


	//----- nvinfo : EIATTR_MIN_STACK_SIZE
	.align		4
.L_3:
        /*0018*/ 	.byte	0x04, 0x12
        /*001a*/ 	.short	(.L_5 - .L_4)
	.align		4
.L_4:
        /*001c*/ 	.word	index@(_Z13vectorMultGPUPfS_S_i)
        /*0020*/ 	.word	0x00000000
.L_5:


//--------------------- .nv.compat                --------------------------
	.section	.nv.compat,"",@"SHT_CUDA_COMPAT_INFO"
	.align	4
        /*0000*/ 	.byte	0x02, 0x09, 0x00, 0x00, 0x02, 0x02, 0x01, 0x00, 0x02, 0x05, 0x05, 0x00, 0x03, 0x07, 0x01, 0x01
        /*0010*/ 	.byte	0x02, 0x03, 0x00, 0x00, 0x02, 0x06, 0x01, 0x00, 0x04, 0x0b, 0x08, 0x00, 0x09, 0x00, 0x00, 0x00
        /*0020*/ 	.byte	0x00, 0x00, 0x00, 0x00


//--------------------- .nv.info._Z13vectorMultGPUPfS_S_i --------------------------
	.section	.nv.info._Z13vectorMultGPUPfS_S_i,"",@"SHT_CUDA_INFO"
	.sectionflags	@""
	.align	4


	//----- nvinfo : EIATTR_CUDA_API_VERSION
	.align		4
        /*0000*/ 	.byte	0x04, 0x37
        /*0002*/ 	.short	(.L_7 - .L_6)
.L_6:
        /*0004*/ 	.word	0x00000082


	//----- nvinfo : EIATTR_KPARAM_INFO
	.align		4
.L_7:
        /*0008*/ 	.byte	0x04, 0x17
        /*000a*/ 	.short	(.L_9 - .L_8)
.L_8:
        /*000c*/ 	.word	0x00000000
        /*0010*/ 	.short	0x0003
        /*0012*/ 	.short	0x0018
        /*0014*/ 	.byte	0x00, 0xf0, 0x11, 0x00


	//----- nvinfo : EIATTR_KPARAM_INFO
	.align		4
.L_9:
        /*0018*/ 	.byte	0x04, 0x17
        /*001a*/ 	.short	(.L_11 - .L_10)
.L_10:
        /*001c*/ 	.word	0x00000000
        /*0020*/ 	.short	0x0002
        /*0022*/ 	.short	0x0010
        /*0024*/ 	.byte	0x00, 0xf5, 0x21, 0x00


	//----- nvinfo : EIATTR_KPARAM_INFO
	.align		4
.L_11:
        /*0028*/ 	.byte	0x04, 0x17
        /*002a*/ 	.short	(.L_13 - .L_12)
.L_12:
        /*002c*/ 	.word	0x00000000
        /*0030*/ 	.short	0x0001
        /*0032*/ 	.short	0x0008
        /*0034*/ 	.byte	0x00, 0xf5, 0x21, 0x00


	//----- nvinfo : EIATTR_KPARAM_INFO
	.align		4
.L_13:
        /*0038*/ 	.byte	0x04, 0x17
        /*003a*/ 	.short	(.L_15 - .L_14)
.L_14:
        /*003c*/ 	.word	0x00000000
        /*0040*/ 	.short	0x0000
        /*0042*/ 	.short	0x0000
        /*0044*/ 	.byte	0x00, 0xf5, 0x21, 0x00


	//----- nvinfo : EIATTR_SPARSE_MMA_MASK
	.align		4
.L_15:
        /*0048*/ 	.byte	0x03, 0x50
        /*004a*/ 	.short	0x0000


	//----- nvinfo : EIATTR_MAXREG_COUNT
	.align		4
        /*004c*/ 	.byte	0x03, 0x1b
        /*004e*/ 	.short	0x00ff


	//----- nvinfo : EIATTR_MERCURY_ISA_VERSION
	.align		4
        /*0050*/ 	.byte	0x03, 0x5f
        /*0052*/ 	.short	0x0101


	//----- nvinfo : EIATTR_VRC_CTA_INIT_COUNT
	.align		4
        /*0054*/ 	.byte	0x02, 0x4a
	.zero		1
	.zero		1


	//----- nvinfo : EIATTR_EXIT_INSTR_OFFSETS
	.align		4
        /*0058*/ 	.byte	0x04, 0x1c
        /*005a*/ 	.short	(.L_17 - .L_16)


	//   ....[0]....
.L_16:
        /*005c*/ 	.word	0x00000070


	//   ....[1]....
        /*0060*/ 	.word	0x00000180


	//----- nvinfo : EIATTR_CRS_STACK_SIZE
	.align		4
.L_17:
        /*0064*/ 	.byte	0x04, 0x1e
        /*0066*/ 	.short	(.L_19 - .L_18)
.L_18:
        /*0068*/ 	.word	0x00000000


	//----- nvinfo : EIATTR_CBANK_PARAM_SIZE
	.align		4
.L_19:
        /*006c*/ 	.byte	0x03, 0x19
        /*006e*/ 	.short	0x001c


	//----- nvinfo : EIATTR_PARAM_CBANK
	.align		4
        /*0070*/ 	.byte	0x04, 0x0a
        /*0072*/ 	.short	(.L_21 - .L_20)
	.align		4
.L_20:
        /*0074*/ 	.word	index@(.nv.constant0._Z13vectorMultGPUPfS_S_i)
        /*0078*/ 	.short	0x0380
        /*007a*/ 	.short	0x001c


	//----- nvinfo : EIATTR_SW_WAR
	.align		4
.L_21:
        /*007c*/ 	.byte	0x04, 0x36
        /*007e*/ 	.short	(.L_23 - .L_22)
.L_22:
        /*0080*/ 	.word	0x00000008
.L_23:


//--------------------- .nv.callgraph             --------------------------
	.section	.nv.callgraph,"",@"SHT_CUDA_CALLGRAPH"
	.align	4
	.sectionentsize	8
	.align		4
        /*0000*/ 	.word	0x00000000
	.align		4
        /*0004*/ 	.word	0xffffffff
	.align		4
        /*0008*/ 	.word	0x00000000
	.align		4
        /*000c*/ 	.word	0xfffffffe
	.align		4
        /*0010*/ 	.word	0x00000000
	.align		4
        /*0014*/ 	.word	0xfffffffd
	.align		4
        /*0018*/ 	.word	0x00000000
	.align		4
        /*001c*/ 	.word	0xfffffffc


//--------------------- .text._Z13vectorMultGPUPfS_S_i --------------------------
	.section	.text._Z13vectorMultGPUPfS_S_i,"ax",@progbits
	.align	128
        .global         _Z13vectorMultGPUPfS_S_i
        .type           _Z13vectorMultGPUPfS_S_i,@function
        .size           _Z13vectorMultGPUPfS_S_i,(.L_x_2 - _Z13vectorMultGPUPfS_S_i)
        .other          _Z13vectorMultGPUPfS_S_i,@"STO_CUDA_ENTRY STV_DEFAULT"
_Z13vectorMultGPUPfS_S_i:
.text._Z13vectorMultGPUPfS_S_i:
[----:B------:R-:W-:Y:S01]  /*0000*/  LDC R1, c[0x0][0x37c] ;  /* 0x0000df00ff017b82 */ /* 0x000fe20000000800 */
[----:B------:R-:W0:Y:S07]  /*0010*/  S2R R0, SR_TID.X ;  /* 0x0000000000007919 */ /* 0x000e2e0000002100 */
[----:B------:R-:W0:Y:S01]  /*0020*/  S2UR UR4, SR_CTAID.X ;  /* 0x00000000000479c3 */ /* 0x000e220000002500 */
[----:B------:R-:W1:Y:S07]  /*0030*/  LDCU UR5, c[0x0][0x398] ;  /* 0x00007300ff0577ac */ /* 0x000e6e0008000800 */
[----:B------:R-:W0:Y:S02]  /*0040*/  LDC R15, c[0x0][0x360] ;  /* 0x0000d800ff0f7b82 */ /* 0x000e240000000800 */
[----:B0-----:R-:W-:-:S05]  /*0050*/  IMAD R0, R15, UR4, R0 ;  /* 0x000000040f007c24 */ /* 0x001fca000f8e0200 */
[----:B-1----:R-:W-:-:S13]  /*0060*/  ISETP.GE.AND P0, PT, R0, UR5, PT ;  /* 0x0000000500007c0c */ /* 0x002fda000bf06270 */
[----:B------:R-:W-:Y:S05]  /*0070*/  @P0 EXIT ;  /* 0x000000000000094d */ /* 0x000fea0003800000 */
[----:B------:R-:W0:Y:S01]  /*0080*/  LDC.64 R12, c[0x0][0x390] ;  /* 0x0000e400ff0c7b82 */ /* 0x000e220000000a00 */
[----:B------:R-:W1:Y:S01]  /*0090*/  LDCU UR4, c[0x0][0x370] ;  /* 0x00006e00ff0477ac */ /* 0x000e620008000800 */
[----:B------:R-:W2:Y:S06]  /*00a0*/  LDCU.64 UR6, c[0x0][0x358] ;  /* 0x00006b00ff0677ac */ /* 0x000eac0008000a00 */
[----:B------:R-:W3:Y:S08]  /*00b0*/  LDC.64 R8, c[0x0][0x380] ;  /* 0x0000e000ff087b82 */ /* 0x000ef00000000a00 */
[----:B------:R-:W4:Y:S01]  /*00c0*/  LDC.64 R10, c[0x0][0x388] ;  /* 0x0000e200ff0a7b82 */ /* 0x000f220000000a00 */
[----:B-1----:R-:W-:-:S07]  /*00d0*/  IMAD R15, R15, UR4, RZ ;  /* 0x000000040f0f7c24 */ /* 0x002fce000f8e02ff */
.L_x_0:
[----:B---3--:R-:W-:-:S04]  /*00e0*/  IMAD.WIDE R2, R0, 0x4, R8 ;  /* 0x0000000400027825 */ /* 0x008fc800078e0208 */
[C---:B----4-:R-:W-:Y:S02]  /*00f0*/  IMAD.WIDE R4, R0.reuse, 0x4, R10 ;  /* 0x0000000400047825 */ /* 0x050fe400078e020a */
[----:B--2---:R-:W2:Y:S04]  /*0100*/  LDG.E R2, desc[UR6][R2.64] ;  /* 0x0000000602027981 */ /* 0x004ea8000c1e1900 */
[----:B------:R-:W2:Y:S01]  /*0110*/  LDG.E R5, desc[UR6][R4.64] ;  /* 0x0000000604057981 */ /* 0x000ea2000c1e1900 */
[----:B01----:R-:W-:Y:S01]  /*0120*/  IMAD.WIDE R6, R0, 0x4, R12 ;  /* 0x0000000400067825 */ /* 0x003fe200078e020c */
[----:B------:R-:W-:-:S04]  /*0130*/  IADD3 R0, PT, PT, R15, R0, RZ ;  /* 0x000000000f007210 */ /* 0x000fc80007ffe0ff */
[----:B------:R-:W-:Y:S01]  /*0140*/  ISETP.GE.AND P0, PT, R0, UR5, PT ;  /* 0x0000000500007c0c */ /* 0x000fe2000bf06270 */
[----:B--2---:R-:W-:-:S05]  /*0150*/  FMUL R17, R2, R5 ;  /* 0x0000000502117220 */ /* 0x004fca0000400000 */
[----:B------:R1:W-:Y:S07]  /*0160*/  STG.E desc[UR6][R6.64], R17 ;  /* 0x0000001106007986 */ /* 0x0003ee000c101906 */
[----:B------:R-:W-:Y:S05]  /*0170*/  @!P0 BRA `(.L_x_0) ;  /* 0xfffffffc00d88947 */ /* 0x000fea000383ffff */
[----:B------:R-:W-:Y:S05]  /*0180*/  EXIT ;  /* 0x000000000000794d */ /* 0x000fea0003800000 */
.L_x_1:
[----:B------:R-:W-:-:S00]  /*0190*/  BRA `(.L_x_1) ;  /* 0xfffffffc00fc7947 */ /* 0x000fc0000383ffff */
[----:B------:R-:W-:-:S00]  /*01a0*/  NOP ;  /* 0x0000000000007918 */ /* 0x000fc00000000000 */
        /* <DEDUP_REMOVED lines=13> */
.L_x_2:


//--------------------- .nv.shared.reserved.0     --------------------------
	.section	.nv.shared.reserved.0,"aw",@nobits
	.weak		__nv_reservedSMEM_offset_0_alias
	.size		__nv_reservedSMEM_offset_0_alias, 0, 64
	.other		__nv_reservedSMEM_offset_0_alias,@"STO_CUDA_RESERVED_SHARED STV_DEFAULT"
__nv_reservedSMEM_offset_0_alias:
	.zero		0
	.zero		64


//--------------------- .nv.constant0._Z13vectorMultGPUPfS_S_i --------------------------
	.section	.nv.constant0._Z13vectorMultGPUPfS_S_i,"a",@progbits
	.sectionflags	@""
	.align	4
.nv.constant0._Z13vectorMultGPUPfS_S_i:
	.zero		924


//--------------------- SYMBOLS --------------------------

	.type		.nv.reservedSmem.offset0,@object
	.size		.nv.reservedSmem.offset0,0x4
